//
// Generated by NVIDIA NVVM Compiler
//
// Compiler Build ID: CL-36424714
// Cuda compilation tools, release 13.0, V13.0.88
// Based on NVVM 20.0.0
//

.version 9.0
.target sm_100
.address_size 64

	// .globl	_Z15transposeKernelPKfPfii

.visible .entry _Z15transposeKernelPKfPfii(
	.param .u64 .ptr .align 1 _Z15transposeKernelPKfPfii_param_0,
	.param .u64 .ptr .align 1 _Z15transposeKernelPKfPfii_param_1,
	.param .u32 _Z15transposeKernelPKfPfii_param_2,
	.param .u32 _Z15transposeKernelPKfPfii_param_3
)
{
	.reg .pred 	%p<4>;
	.reg .b32 	%r<15>;
	.reg .b32 	%f<2>;
	.reg .b64 	%rd<9>;

	ld.param.u64 	%rd1, [_Z15transposeKernelPKfPfii_param_0];
	ld.param.u64 	%rd2, [_Z15transposeKernelPKfPfii_param_1];
	ld.param.u32 	%r5, [_Z15transposeKernelPKfPfii_param_2];
	ld.param.u32 	%r4, [_Z15transposeKernelPKfPfii_param_3];
	mov.u32 	%r6, %ctaid.x;
	mov.u32 	%r7, %ntid.x;
	mov.u32 	%r8, %tid.x;
	mad.lo.s32 	%r1, %r6, %r7, %r8;
	mov.u32 	%r9, %ctaid.y;
	mov.u32 	%r10, %ntid.y;
	mov.u32 	%r11, %tid.y;
	mad.lo.s32 	%r12, %r9, %r10, %r11;
	setp.ge.s32 	%p1, %r1, %r4;
	setp.ge.s32 	%p2, %r12, %r5;
	or.pred  	%p3, %p1, %p2;
	@%p3 bra 	$L__BB0_2;
	cvta.to.global.u64 	%rd3, %rd1;
	cvta.to.global.u64 	%rd4, %rd2;
	mad.lo.s32 	%r13, %r4, %r12, %r1;
	mad.lo.s32 	%r14, %r5, %r1, %r12;
	mul.wide.s32 	%rd5, %r13, 4;
	add.s64 	%rd6, %rd3, %rd5;
	ld.global.f32 	%f1, [%rd6];
	mul.wide.s32 	%rd7, %r14, 4;
	add.s64 	%rd8, %rd4, %rd7;
	st.global.f32 	[%rd8], %f1;
$L__BB0_2:
	ret;

}


// ===== COMPILED SASS (sm_100) =====

	.target	sm_100

	.elftype	@"ET_EXEC"


//--------------------- .note.nv.tkinfo           --------------------------
	.section	.note.nv.tkinfo,"",@"SHT_NOTE"
	.sectionflags	@"SHF_NOTE_NV_TKINFO"
	.tkinfo
        /*0018*/ 	.word	0x00000002
        /*0030*/ 	.string	""
        /*0030*/ 	.string	"ptxas"
        /*0030*/ 	.string	"Cuda compilation tools, release 13.0, V13.0.88"
        /*0030*/ 	.string	"Build cuda_13.0.r13.0/compiler.36424714_0"
        /*0030*/ 	.string	"-arch sm_100 -m 64 "



//--------------------- .note.nv.cuinfo           --------------------------
	.section	.note.nv.cuinfo,"",@"SHT_NOTE"
	.sectionflags	@"SHF_NOTE_NV_CUINFO"
        /*0018*/ 	.short	0x0002
        /*001a*/ 	.short	0x0064
        /*001c*/ 	.short	0x0082
	.zero		2


//--------------------- .nv.info                  --------------------------
	.section	.nv.info,"",@"SHT_CUDA_INFO"
	.align	4


	//----- nvinfo : EIATTR_REGCOUNT
	.align		4
        /*0000*/ 	.byte	0x04, 0x2f
        /*0002*/ 	.short	(.L_1 - .L_0)
	.align		4
.L_0:
        /*0004*/ 	.word	index@(_Z15transposeKernelPKfPfii)
        /*0008*/ 	.word	0x0000000a


	//----- nvinfo : EIATTR_FRAME_SIZE
	.align		4
.L_1:
        /*000c*/ 	.byte	0x04, 0x11
        /*000e*/ 	.short	(.L_3 - .L_2)
	.align		4
.L_2:
        /*0010*/ 	.word	index@(_Z15transposeKernelPKfPfii)
        /*0014*/ 	.word	0x00000000


	//----- nvinfo : EIATTR_MIN_STACK_SIZE
	.align		4
.L_3:
        /*0018*/ 	.byte	0x04, 0x12
        /*001a*/ 	.short	(.L_5 - .L_4)
	.align		4
.L_4:
        /*001c*/ 	.word	index@(_Z15transposeKernelPKfPfii)
        /*0020*/ 	.word	0x00000000
.L_5:


//--------------------- .nv.compat                --------------------------
	.section	.nv.compat,"",@"SHT_CUDA_COMPAT_INFO"
	.align	4
        /*0000*/ 	.byte	0x02, 0x09, 0x00, 0x00, 0x02, 0x02, 0x01, 0x00, 0x02, 0x05, 0x05, 0x00, 0x03, 0x07, 0x01, 0x01
        /*0010*/ 	.byte	0x02, 0x03, 0x00, 0x00, 0x02, 0x06, 0x01, 0x00, 0x04, 0x0b, 0x08, 0x00, 0x09, 0x00, 0x00, 0x00
        /*0020*/ 	.byte	0x00, 0x00, 0x00, 0x00


//--------------------- .nv.info._Z15transposeKernelPKfPfii --------------------------
	.section	.nv.info._Z15transposeKernelPKfPfii,"",@"SHT_CUDA_INFO"
	.sectionflags	@""
	.align	4


	//----- nvinfo : EIATTR_CUDA_API_VERSION
	.align		4
        /*0000*/ 	.byte	0x04, 0x37
        /*0002*/ 	.short	(.L_7 - .L_6)
.L_6:
        /*0004*/ 	.word	0x00000082


	//----- nvinfo : EIATTR_KPARAM_INFO
	.align		4
.L_7:
        /*0008*/ 	.byte	0x04, 0x17
        /*000a*/ 	.short	(.L_9 - .L_8)
.L_8:
        /*000c*/ 	.word	0x00000000
        /*0010*/ 	.short	0x0003
        /*0012*/ 	.short	0x0014
        /*0014*/ 	.byte	0x00, 0xf0, 0x11, 0x00


	//----- nvinfo : EIATTR_KPARAM_INFO
	.align		4
.L_9:
        /*0018*/ 	.byte	0x04, 0x17
        /*001a*/ 	.short	(.L_11 - .L_10)
.L_10:
        /*001c*/ 	.word	0x00000000
        /*0020*/ 	.short	0x0002
        /*0022*/ 	.short	0x0010
        /*0024*/ 	.byte	0x00, 0xf0, 0x11, 0x00


	//----- nvinfo : EIATTR_KPARAM_INFO
	.align		4
.L_11:
        /*0028*/ 	.byte	0x04, 0x17
        /*002a*/ 	.short	(.L_13 - .L_12)
.L_12:
        /*002c*/ 	.word	0x00000000
        /*0030*/ 	.short	0x0001
        /*0032*/ 	.short	0x0008
        /*0034*/ 	.byte	0x00, 0xf5, 0x21, 0x00


	//----- nvinfo : EIATTR_KPARAM_INFO
	.align		4
.L_13:
        /*0038*/ 	.byte	0x04, 0x17
        /*003a*/ 	.short	(.L_15 - .L_14)
.L_14:
        /*003c*/ 	.word	0x00000000
        /*0040*/ 	.short	0x0000
        /*0042*/ 	.short	0x0000
        /*0044*/ 	.byte	0x00, 0xf5, 0x21, 0x00


	//----- nvinfo : EIATTR_SPARSE_MMA_MASK
	.align		4
.L_15:
        /*0048*/ 	.byte	0x03, 0x50
        /*004a*/ 	.short	0x0000


	//----- nvinfo : EIATTR_MAXREG_COUNT
	.align		4
        /*004c*/ 	.byte	0x03, 0x1b
        /*004e*/ 	.short	0x00ff


	//----- nvinfo : EIATTR_MERCURY_ISA_VERSION
	.align		4
        /*0050*/ 	.byte	0x03, 0x5f
        /*0052*/ 	.short	0x0101


	//----- nvinfo : EIATTR_VRC_CTA_INIT_COUNT
	.align		4
        /*0054*/ 	.byte	0x02, 0x4a
	.zero		1
	.zero		1


	//----- nvinfo : EIATTR_EXIT_INSTR_OFFSETS
	.align		4
        /*0058*/ 	.byte	0x04, 0x1c
        /*005a*/ 	.short	(.L_17 - .L_16)


	//   ....[0]....
.L_16:
        /*005c*/ 	.word	0x000000c0


	//   ....[1]....
        /*0060*/ 	.word	0x00000160


	//----- nvinfo : EIATTR_CBANK_PARAM_SIZE
	.align		4
.L_17:
        /*0064*/ 	.byte	0x03, 0x19
        /*0066*/ 	.short	0x0018


	//----- nvinfo : EIATTR_PARAM_CBANK
	.align		4
        /*0068*/ 	.byte	0x04, 0x0a
        /*006a*/ 	.short	(.L_19 - .L_18)
	.align		4
.L_18:
        /*006c*/ 	.word	index@(.nv.constant0._Z15transposeKernelPKfPfii)
        /*0070*/ 	.short	0x0380
        /*0072*/ 	.short	0x0018


	//----- nvinfo : EIATTR_SW_WAR
	.align		4
.L_19:
        /*0074*/ 	.byte	0x04, 0x36
        /*0076*/ 	.short	(.L_21 - .L_20)
.L_20:
        /*0078*/ 	.word	0x00000008
.L_21:


//--------------------- .nv.callgraph             --------------------------
	.section	.nv.callgraph,"",@"SHT_CUDA_CALLGRAPH"
	.align	4
	.sectionentsize	8
	.align		4
        /*0000*/ 	.word	0x00000000
	.align		4
        /*0004*/ 	.word	0xffffffff
	.align		4
        /*0008*/ 	.word	0x00000000
	.align		4
        /*000c*/ 	.word	0xfffffffe
	.align		4
        /*0010*/ 	.word	0x00000000
	.align		4
        /*0014*/ 	.word	0xfffffffd
	.align		4
        /*0018*/ 	.word	0x00000000
	.align		4
        /*001c*/ 	.word	0xfffffffc


//--------------------- .text._Z15transposeKernelPKfPfii --------------------------
	.section	.text._Z15transposeKernelPKfPfii,"ax",@progbits
	.align	128
        .global         _Z15transposeKernelPKfPfii
        .type           _Z15transposeKernelPKfPfii,@function
        .size           _Z15transposeKernelPKfPfii,(.L_x_1 - _Z15transposeKernelPKfPfii)
        .other          _Z15transposeKernelPKfPfii,@"STO_CUDA_ENTRY STV_DEFAULT"
_Z15transposeKernelPKfPfii:
.text._Z15transposeKernelPKfPfii:
[----:B------:R-:W-:Y:S01]  /*0000*/  LDC R1, c[0x0][0x37c] ;  /* 0x0000df00ff017b82 */ /* 0x000fe20000000800 */
[----:B------:R-:W0:Y:S07]  /*0010*/  S2R R2, SR_TID.Y ;  /* 0x0000000000027919 */ /* 0x000e2e0000002200 */
[----:B------:R-:W1:Y:S01]  /*0020*/  LDC R0, c[0x0][0x360] ;  /* 0x0000d800ff007b82 */ /* 0x000e620000000800 */
[----:B------:R-:W2:Y:S01]  /*0030*/  LDCU.64 UR6, c[0x0][0x390] ;  /* 0x00007200ff0677ac */ /* 0x000ea20008000a00 */
[----:B------:R-:W1:Y:S06]  /*0040*/  S2R R3, SR_TID.X ;  /* 0x0000000000037919 */ /* 0x000e6c0000002100 */
[----:B------:R-:W0:Y:S08]  /*0050*/  S2UR UR5, SR_CTAID.Y ;  /* 0x00000000000579c3 */ /* 0x000e300000002600 */
[----:B------:R-:W0:Y:S08]  /*0060*/  LDC R7, c[0x0][0x364] ;  /* 0x0000d900ff077b82 */ /* 0x000e300000000800 */
[----:B------:R-:W1:Y:S01]  /*0070*/  S2UR UR4, SR_CTAID.X ;  /* 0x00000000000479c3 */ /* 0x000e620000002500 */
[----:B0-----:R-:W-:-:S05]  /*0080*/  IMAD R7, R7, UR5, R2 ;  /* 0x0000000507077c24 */ /* 0x001fca000f8e0202 */
[----:B--2---:R-:W-:Y:S01]  /*0090*/  ISETP.GE.AND P0, PT, R7, UR6, PT ;  /* 0x0000000607007c0c */ /* 0x004fe2000bf06270 */
[----:B-1----:R-:W-:-:S05]  /*00a0*/  IMAD R0, R0, UR4, R3 ;  /* 0x0000000400007c24 */ /* 0x002fca000f8e0203 */
[----:B------:R-:W-:-:S13]  /*00b0*/  ISETP.GE.OR P0, PT, R0, UR7, P0 ;  /* 0x0000000700007c0c */ /* 0x000fda0008706670 */
[----:B------:R-:W-:Y:S05]  /*00c0*/  @P0 EXIT ;  /* 0x000000000000094d */ /* 0x000fea0003800000 */
[----:B------:R-:W0:Y:S01]  /*00d0*/  LDC.64 R2, c[0x0][0x380] ;  /* 0x0000e000ff027b82 */ /* 0x000e220000000a00 */
[----:B------:R-:W1:Y:S01]  /*00e0*/  LDCU.64 UR4, c[0x0][0x358] ;  /* 0x00006b00ff0477ac */ /* 0x000e620008000a00 */
[----:B------:R-:W-:-:S04]  /*00f0*/  IMAD R5, R7, UR7, R0 ;  /* 0x0000000707057c24 */ /* 0x000fc8000f8e0200 */
[----:B0-----:R-:W-:Y:S02]  /*0100*/  IMAD.WIDE R2, R5, 0x4, R2 ;  /* 0x0000000405027825 */ /* 0x001fe400078e0202 */
[----:B------:R-:W0:Y:S04]  /*0110*/  LDC.64 R4, c[0x0][0x388] ;  /* 0x0000e200ff047b82 */ /* 0x000e280000000a00 */
[----:B-1----:R-:W2:Y:S01]  /*0120*/  LDG.E R3, desc[UR4][R2.64] ;  /* 0x0000000402037981 */ /* 0x002ea2000c1e1900 */
[----:B------:R-:W-:-:S04]  /*0130*/  IMAD R7, R0, UR6, R7 ;  /* 0x0000000600077c24 */ /* 0x000fc8000f8e0207 */
[----:B0-----:R-:W-:-:S05]  /*0140*/  IMAD.WIDE R4, R7, 0x4, R4 ;  /* 0x0000000407047825 */ /* 0x001fca00078e0204 */
[----:B--2---:R-:W-:Y:S01]  /*0150*/  STG.E desc[UR4][R4.64], R3 ;  /* 0x0000000304007986 */ /* 0x004fe2000c101904 */
[----:B------:R-:W-:Y:S05]  /*0160*/  EXIT ;  /* 0x000000000000794d */ /* 0x000fea0003800000 */
.L_x_0:
[----:B------:R-:W-:-:S00]  /*0170*/  BRA `(.L_x_0) ;  /* 0xfffffffc00fc7947 */ /* 0x000fc0000383ffff */
[----:B------:R-:W-:-:S00]  /*0180*/  NOP ;  /* 0x0000000000007918 */ /* 0x000fc00000000000 */
[----:B------:R-:W-:-:S00]  /*0190*/  NOP ;  /* 0x0000000000007918 */ /* 0x000fc00000000000 */
[----:B------:R-:W-:-:S00]  /*01a0*/  NOP ;  /* 0x0000000000007918 */ /* 0x000fc00000000000 */
[----:B------:R-:W-:-:S00]  /*01b0*/  NOP ;  /* 0x0000000000007918 */ /* 0x000fc00000000000 */
[----:B------:R-:W-:-:S00]  /*01c0*/  NOP ;  /* 0x0000000000007918 */ /* 0x000fc00000000000 */
[----:B------:R-:W-:-:S00]  /*01d0*/  NOP ;  /* 0x0000000000007918 */ /* 0x000fc00000000000 */
[----:B------:R-:W-:-:S00]  /*01e0*/  NOP ;  /* 0x0000000000007918 */ /* 0x000fc00000000000 */
[----:B------:R-:W-:-:S00]  /*01f0*/  NOP ;  /* 0x0000000000007918 */ /* 0x000fc00000000000 */
.L_x_1:


//--------------------- .nv.shared.reserved.0     --------------------------
	.section	.nv.shared.reserved.0,"aw",@nobits
	.weak		__nv_reservedSMEM_offset_0_alias
	.size		__nv_reservedSMEM_offset_0_alias, 0, 64
	.other		__nv_reservedSMEM_offset_0_alias,@"STO_CUDA_RESERVED_SHARED STV_DEFAULT"
__nv_reservedSMEM_offset_0_alias:
	.zero		0
	.zero		64


//--------------------- .nv.constant0._Z15transposeKernelPKfPfii --------------------------
	.section	.nv.constant0._Z15transposeKernelPKfPfii,"a",@progbits
	.sectionflags	@""
	.align	4
.nv.constant0._Z15transposeKernelPKfPfii:
	.zero		920


//--------------------- SYMBOLS --------------------------

	.type		.nv.reservedSmem.offset0,@object
	.size		.nv.reservedSmem.offset0,0x4
